//
// Generated by NVIDIA NVVM Compiler
//
// Compiler Build ID: CL-36424714
// Cuda compilation tools, release 13.0, V13.0.88
// Based on NVVM 20.0.0
//

.version 9.0
.target sm_100
.address_size 64

	// .globl	_Z9reduce_v0PfS_i
// _ZZ9reduce_v0PfS_iE6shared has been demoted

.visible .entry _Z9reduce_v0PfS_i(
	.param .u64 .ptr .align 1 _Z9reduce_v0PfS_i_param_0,
	.param .u64 .ptr .align 1 _Z9reduce_v0PfS_i_param_1,
	.param .u32 _Z9reduce_v0PfS_i_param_2
)
{
	.reg .pred 	%p<13>;
	.reg .b32 	%r<24>;
	.reg .b32 	%f<39>;
	.reg .b64 	%rd<13>;
	// demoted variable
	.shared .align 4 .b8 _ZZ9reduce_v0PfS_iE6shared[4096];
	ld.param.u64 	%rd3, [_Z9reduce_v0PfS_i_param_0];
	ld.param.u64 	%rd2, [_Z9reduce_v0PfS_i_param_1];
	ld.param.u32 	%r10, [_Z9reduce_v0PfS_i_param_2];
	cvta.to.global.u64 	%rd1, %rd3;
	mov.u32 	%r1, %ctaid.x;
	mov.u32 	%r2, %tid.x;
	mov.u32 	%r3, %ntid.x;
	mul.lo.s32 	%r11, %r3, %r1;
	shl.b32 	%r12, %r11, 1;
	add.s32 	%r4, %r12, %r2;
	add.s32 	%r5, %r4, %r3;
	setp.ge.u32 	%p1, %r5, %r10;
	@%p1 bra 	$L__BB0_2;
	mul.wide.s32 	%rd6, %r4, 4;
	add.s64 	%rd7, %rd1, %rd6;
	ld.global.f32 	%f5, [%rd7];
	mul.wide.u32 	%rd8, %r5, 4;
	add.s64 	%rd9, %rd1, %rd8;
	ld.global.f32 	%f6, [%rd9];
	add.f32 	%f38, %f5, %f6;
	bra.uni 	$L__BB0_4;
$L__BB0_2:
	setp.ge.s32 	%p2, %r4, %r10;
	mov.f32 	%f38, 0f00000000;
	@%p2 bra 	$L__BB0_4;
	mul.wide.s32 	%rd4, %r4, 4;
	add.s64 	%rd5, %rd1, %rd4;
	ld.global.f32 	%f38, [%rd5];
$L__BB0_4:
	shl.b32 	%r13, %r2, 2;
	mov.u32 	%r14, _ZZ9reduce_v0PfS_iE6shared;
	add.s32 	%r6, %r14, %r13;
	st.shared.f32 	[%r6], %f38;
	bar.sync 	0;
	setp.lt.u32 	%p3, %r3, 66;
	@%p3 bra 	$L__BB0_17;
	shr.u32 	%r7, %r3, 1;
	setp.ge.u32 	%p4, %r2, %r7;
	@%p4 bra 	$L__BB0_7;
	shl.b32 	%r15, %r7, 2;
	add.s32 	%r16, %r6, %r15;
	ld.shared.f32 	%f7, [%r16];
	ld.shared.f32 	%f8, [%r6];
	add.f32 	%f9, %f7, %f8;
	st.shared.f32 	[%r6], %f9;
$L__BB0_7:
	bar.sync 	0;
	setp.lt.u32 	%p5, %r3, 132;
	@%p5 bra 	$L__BB0_17;
	shr.u32 	%r17, %r3, 2;
	setp.ge.u32 	%p6, %r2, %r17;
	@%p6 bra 	$L__BB0_10;
	and.b32  	%r18, %r3, 2044;
	add.s32 	%r19, %r6, %r18;
	ld.shared.f32 	%f10, [%r19];
	ld.shared.f32 	%f11, [%r6];
	add.f32 	%f12, %f10, %f11;
	st.shared.f32 	[%r6], %f12;
$L__BB0_10:
	bar.sync 	0;
	setp.lt.u32 	%p7, %r3, 264;
	@%p7 bra 	$L__BB0_17;
	shr.u32 	%r8, %r3, 3;
	setp.ge.u32 	%p8, %r2, %r8;
	@%p8 bra 	$L__BB0_13;
	shl.b32 	%r20, %r8, 2;
	add.s32 	%r21, %r6, %r20;
	ld.shared.f32 	%f13, [%r21];
	ld.shared.f32 	%f14, [%r6];
	add.f32 	%f15, %f13, %f14;
	st.shared.f32 	[%r6], %f15;
$L__BB0_13:
	bar.sync 	0;
	setp.lt.u32 	%p9, %r3, 528;
	@%p9 bra 	$L__BB0_17;
	shr.u32 	%r9, %r3, 4;
	setp.ge.u32 	%p10, %r2, %r9;
	@%p10 bra 	$L__BB0_16;
	shl.b32 	%r22, %r9, 2;
	add.s32 	%r23, %r6, %r22;
	ld.shared.f32 	%f16, [%r23];
	ld.shared.f32 	%f17, [%r6];
	add.f32 	%f18, %f16, %f17;
	st.shared.f32 	[%r6], %f18;
$L__BB0_16:
	bar.sync 	0;
$L__BB0_17:
	setp.gt.u32 	%p11, %r2, 31;
	@%p11 bra 	$L__BB0_20;
	ld.volatile.shared.f32 	%f19, [%r6+128];
	ld.volatile.shared.f32 	%f20, [%r6];
	add.f32 	%f21, %f19, %f20;
	st.volatile.shared.f32 	[%r6], %f21;
	ld.volatile.shared.f32 	%f22, [%r6+64];
	ld.volatile.shared.f32 	%f23, [%r6];
	add.f32 	%f24, %f22, %f23;
	st.volatile.shared.f32 	[%r6], %f24;
	ld.volatile.shared.f32 	%f25, [%r6+32];
	ld.volatile.shared.f32 	%f26, [%r6];
	add.f32 	%f27, %f25, %f26;
	st.volatile.shared.f32 	[%r6], %f27;
	ld.volatile.shared.f32 	%f28, [%r6+16];
	ld.volatile.shared.f32 	%f29, [%r6];
	add.f32 	%f30, %f28, %f29;
	st.volatile.shared.f32 	[%r6], %f30;
	ld.volatile.shared.f32 	%f31, [%r6+8];
	ld.volatile.shared.f32 	%f32, [%r6];
	add.f32 	%f33, %f31, %f32;
	st.volatile.shared.f32 	[%r6], %f33;
	ld.volatile.shared.f32 	%f34, [%r6+4];
	ld.volatile.shared.f32 	%f35, [%r6];
	add.f32 	%f36, %f34, %f35;
	st.volatile.shared.f32 	[%r6], %f36;
	setp.ne.s32 	%p12, %r2, 0;
	@%p12 bra 	$L__BB0_20;
	ld.shared.f32 	%f37, [_ZZ9reduce_v0PfS_iE6shared];
	cvta.to.global.u64 	%rd10, %rd2;
	mul.wide.u32 	%rd11, %r1, 4;
	add.s64 	%rd12, %rd10, %rd11;
	st.global.f32 	[%rd12], %f37;
$L__BB0_20:
	ret;

}


// ===== COMPILED SASS (sm_100) =====

	.target	sm_100

	.elftype	@"ET_EXEC"


//--------------------- .note.nv.tkinfo           --------------------------
	.section	.note.nv.tkinfo,"",@"SHT_NOTE"
	.sectionflags	@"SHF_NOTE_NV_TKINFO"
	.tkinfo
        /*0018*/ 	.word	0x00000002
        /*0030*/ 	.string	""
        /*0030*/ 	.string	"ptxas"
        /*0030*/ 	.string	"Cuda compilation tools, release 13.0, V13.0.88"
        /*0030*/ 	.string	"Build cuda_13.0.r13.0/compiler.36424714_0"
        /*0030*/ 	.string	"-arch sm_100 -m 64 "



//--------------------- .note.nv.cuinfo           --------------------------
	.section	.note.nv.cuinfo,"",@"SHT_NOTE"
	.sectionflags	@"SHF_NOTE_NV_CUINFO"
        /*0018*/ 	.short	0x0002
        /*001a*/ 	.short	0x0064
        /*001c*/ 	.short	0x0082
	.zero		2


//--------------------- .nv.info                  --------------------------
	.section	.nv.info,"",@"SHT_CUDA_INFO"
	.align	4


	//----- nvinfo : EIATTR_REGCOUNT
	.align		4
        /*0000*/ 	.byte	0x04, 0x2f
        /*0002*/ 	.short	(.L_1 - .L_0)
	.align		4
.L_0:
        /*0004*/ 	.word	index@(_Z9reduce_v0PfS_i)
        /*0008*/ 	.word	0x0000000e


	//----- nvinfo : EIATTR_FRAME_SIZE
	.align		4
.L_1:
        /*000c*/ 	.byte	0x04, 0x11
        /*000e*/ 	.short	(.L_3 - .L_2)
	.align		4
.L_2:
        /*0010*/ 	.word	index@(_Z9reduce_v0PfS_i)
        /*0014*/ 	.word	0x00000000


	//----- nvinfo : EIATTR_MIN_STACK_SIZE
	.align		4
.L_3:
        /*0018*/ 	.byte	0x04, 0x12
        /*001a*/ 	.short	(.L_5 - .L_4)
	.align		4
.L_4:
        /*001c*/ 	.word	index@(_Z9reduce_v0PfS_i)
        /*0020*/ 	.word	0x00000000
.L_5:


//--------------------- .nv.compat                --------------------------
	.section	.nv.compat,"",@"SHT_CUDA_COMPAT_INFO"
	.align	4
        /*0000*/ 	.byte	0x02, 0x09, 0x00, 0x00, 0x02, 0x02, 0x01, 0x00, 0x02, 0x05, 0x05, 0x00, 0x03, 0x07, 0x01, 0x01
        /*0010*/ 	.byte	0x02, 0x03, 0x00, 0x00, 0x02, 0x06, 0x01, 0x00, 0x04, 0x0b, 0x08, 0x00, 0x09, 0x00, 0x00, 0x00
        /*0020*/ 	.byte	0x00, 0x00, 0x00, 0x00


//--------------------- .nv.info._Z9reduce_v0PfS_i --------------------------
	.section	.nv.info._Z9reduce_v0PfS_i,"",@"SHT_CUDA_INFO"
	.sectionflags	@""
	.align	4


	//----- nvinfo : EIATTR_CUDA_API_VERSION
	.align		4
        /*0000*/ 	.byte	0x04, 0x37
        /*0002*/ 	.short	(.L_7 - .L_6)
.L_6:
        /*0004*/ 	.word	0x00000082


	//----- nvinfo : EIATTR_KPARAM_INFO
	.align		4
.L_7:
        /*0008*/ 	.byte	0x04, 0x17
        /*000a*/ 	.short	(.L_9 - .L_8)
.L_8:
        /*000c*/ 	.word	0x00000000
        /*0010*/ 	.short	0x0002
        /*0012*/ 	.short	0x0010
        /*0014*/ 	.byte	0x00, 0xf0, 0x11, 0x00


	//----- nvinfo : EIATTR_KPARAM_INFO
	.align		4
.L_9:
        /*0018*/ 	.byte	0x04, 0x17
        /*001a*/ 	.short	(.L_11 - .L_10)
.L_10:
        /*001c*/ 	.word	0x00000000
        /*0020*/ 	.short	0x0001
        /*0022*/ 	.short	0x0008
        /*0024*/ 	.byte	0x00, 0xf5, 0x21, 0x00


	//----- nvinfo : EIATTR_KPARAM_INFO
	.align		4
.L_11:
        /*0028*/ 	.byte	0x04, 0x17
        /*002a*/ 	.short	(.L_13 - .L_12)
.L_12:
        /*002c*/ 	.word	0x00000000
        /*0030*/ 	.short	0x0000
        /*0032*/ 	.short	0x0000
        /*0034*/ 	.byte	0x00, 0xf5, 0x21, 0x00


	//----- nvinfo : EIATTR_SPARSE_MMA_MASK
	.align		4
.L_13:
        /*0038*/ 	.byte	0x03, 0x50
        /*003a*/ 	.short	0x0000


	//----- nvinfo : EIATTR_MAXREG_COUNT
	.align		4
        /*003c*/ 	.byte	0x03, 0x1b
        /*003e*/ 	.short	0x00ff


	//----- nvinfo : EIATTR_NUM_BARRIERS
	.align		4
        /*0040*/ 	.byte	0x02, 0x4c
        /*0042*/ 	.byte	0x01
	.zero		1


	//----- nvinfo : EIATTR_MERCURY_ISA_VERSION
	.align		4
        /*0044*/ 	.byte	0x03, 0x5f
        /*0046*/ 	.short	0x0101


	//----- nvinfo : EIATTR_VRC_CTA_INIT_COUNT
	.align		4
        /*0048*/ 	.byte	0x02, 0x4a
	.zero		1
	.zero		1


	//----- nvinfo : EIATTR_EXIT_INSTR_OFFSETS
	.align		4
        /*004c*/ 	.byte	0x04, 0x1c
        /*004e*/ 	.short	(.L_15 - .L_14)


	//   ....[0]....
.L_14:
        /*0050*/ 	.word	0x000004a0


	//   ....[1]....
        /*0054*/ 	.word	0x00000640


	//   ....[2]....
        /*0058*/ 	.word	0x00000690


	//----- nvinfo : EIATTR_CRS_STACK_SIZE
	.align		4
.L_15:
        /*005c*/ 	.byte	0x04, 0x1e
        /*005e*/ 	.short	(.L_17 - .L_16)
.L_16:
        /*0060*/ 	.word	0x00000000


	//----- nvinfo : EIATTR_CBANK_PARAM_SIZE
	.align		4
.L_17:
        /*0064*/ 	.byte	0x03, 0x19
        /*0066*/ 	.short	0x0014


	//----- nvinfo : EIATTR_PARAM_CBANK
	.align		4
        /*0068*/ 	.byte	0x04, 0x0a
        /*006a*/ 	.short	(.L_19 - .L_18)
	.align		4
.L_18:
        /*006c*/ 	.word	index@(.nv.constant0._Z9reduce_v0PfS_i)
        /*0070*/ 	.short	0x0380
        /*0072*/ 	.short	0x0014


	//----- nvinfo : EIATTR_SW_WAR
	.align		4
.L_19:
        /*0074*/ 	.byte	0x04, 0x36
        /*0076*/ 	.short	(.L_21 - .L_20)
.L_20:
        /*0078*/ 	.word	0x00000008
.L_21:


//--------------------- .nv.callgraph             --------------------------
	.section	.nv.callgraph,"",@"SHT_CUDA_CALLGRAPH"
	.align	4
	.sectionentsize	8
	.align		4
        /*0000*/ 	.word	0x00000000
	.align		4
        /*0004*/ 	.word	0xffffffff
	.align		4
        /*0008*/ 	.word	0x00000000
	.align		4
        /*000c*/ 	.word	0xfffffffe
	.align		4
        /*0010*/ 	.word	0x00000000
	.align		4
        /*0014*/ 	.word	0xfffffffd
	.align		4
        /*0018*/ 	.word	0x00000000
	.align		4
        /*001c*/ 	.word	0xfffffffc


//--------------------- .text._Z9reduce_v0PfS_i   --------------------------
	.section	.text._Z9reduce_v0PfS_i,"ax",@progbits
	.align	128
        .global         _Z9reduce_v0PfS_i
        .type           _Z9reduce_v0PfS_i,@function
        .size           _Z9reduce_v0PfS_i,(.L_x_5 - _Z9reduce_v0PfS_i)
        .other          _Z9reduce_v0PfS_i,@"STO_CUDA_ENTRY STV_DEFAULT"
_Z9reduce_v0PfS_i:
.text._Z9reduce_v0PfS_i:
[----:B------:R-:W-:Y:S01]  /*0000*/  LDC R1, c[0x0][0x37c] ;  /* 0x0000df00ff017b82 */ /* 0x000fe20000000800 */
[----:B------:R-:W0:Y:S07]  /*0010*/  S2R R0, SR_CTAID.X ;  /* 0x0000000000007919 */ /* 0x000e2e0000002500 */
[----:B------:R-:W0:Y:S01]  /*0020*/  LDC R3, c[0x0][0x360] ;  /* 0x0000d800ff037b82 */ /* 0x000e220000000800 */
[----:B------:R-:W1:Y:S01]  /*0030*/  LDCU UR4, c[0x0][0x390] ;  /* 0x00007200ff0477ac */ /* 0x000e620008000800 */
[----:B------:R-:W-:Y:S01]  /*0040*/  BSSY.RECONVERGENT B0, `(.L_x_0) ;  /* 0x0000015000007945 */ /* 0x000fe20003800200 */
[----:B------:R-:W2:Y:S01]  /*0050*/  S2R R2, SR_TID.X ;  /* 0x0000000000027919 */ /* 0x000ea20000002100 */
[----:B------:R-:W3:Y:S01]  /*0060*/  LDCU.64 UR6, c[0x0][0x358] ;  /* 0x00006b00ff0677ac */ /* 0x000ee20008000a00 */
[----:B0-----:R-:W-:-:S04]  /*0070*/  IMAD R5, R0, R3, RZ ;  /* 0x0000000300057224 */ /* 0x001fc800078e02ff */
[----:B--2---:R-:W-:-:S05]  /*0080*/  IMAD R9, R5, 0x2, R2 ;  /* 0x0000000205097824 */ /* 0x004fca00078e0202 */
[----:B------:R-:W-:-:S04]  /*0090*/  IADD3 R11, PT, PT, R9, R3, RZ ;  /* 0x00000003090b7210 */ /* 0x000fc80007ffe0ff */
[----:B-1----:R-:W-:-:S13]  /*00a0*/  ISETP.GE.U32.AND P0, PT, R11, UR4, PT ;  /* 0x000000040b007c0c */ /* 0x002fda000bf06070 */
[----:B---3--:R-:W-:Y:S05]  /*00b0*/  @P0 BRA `(.L_x_1) ;  /* 0x00000000001c0947 */ /* 0x008fea0003800000 */
[----:B------:R-:W0:Y:S02]  /*00c0*/  LDC.64 R6, c[0x0][0x380] ;  /* 0x0000e000ff067b82 */ /* 0x000e240000000a00 */
[----:B0-----:R-:W-:-:S04]  /*00d0*/  IMAD.WIDE R4, R9, 0x4, R6 ;  /* 0x0000000409047825 */ /* 0x001fc800078e0206 */
[----:B------:R-:W-:Y:S02]  /*00e0*/  IMAD.WIDE.U32 R6, R11, 0x4, R6 ;  /* 0x000000040b067825 */ /* 0x000fe400078e0006 */
[----:B------:R-:W2:Y:S04]  /*00f0*/  LDG.E R4, desc[UR6][R4.64] ;  /* 0x0000000604047981 */ /* 0x000ea8000c1e1900 */
[----:B------:R-:W2:Y:S02]  /*0100*/  LDG.E R7, desc[UR6][R6.64] ;  /* 0x0000000606077981 */ /* 0x000ea4000c1e1900 */
[----:B--2---:R-:W-:Y:S01]  /*0110*/  FADD R11, R4, R7 ;  /* 0x00000007040b7221 */ /* 0x004fe20000000000 */
[----:B------:R-:W-:Y:S06]  /*0120*/  BRA `(.L_x_2) ;  /* 0x0000000000187947 */ /* 0x000fec0003800000 */
.L_x_1:
[----:B------:R-:W-:Y:S01]  /*0130*/  ISETP.GE.AND P0, PT, R9, UR4, PT ;  /* 0x0000000409007c0c */ /* 0x000fe2000bf06270 */
[----:B------:R-:W-:-:S12]  /*0140*/  IMAD.MOV.U32 R11, RZ, RZ, RZ ;  /* 0x000000ffff0b7224 */ /* 0x000fd800078e00ff */
[----:B------:R-:W-:Y:S05]  /*0150*/  @P0 BRA `(.L_x_2) ;  /* 0x00000000000c0947 */ /* 0x000fea0003800000 */
[----:B------:R-:W0:Y:S02]  /*0160*/  LDC.64 R4, c[0x0][0x380] ;  /* 0x0000e000ff047b82 */ /* 0x000e240000000a00 */
[----:B0-----:R-:W-:-:S05]  /*0170*/  IMAD.WIDE R4, R9, 0x4, R4 ;  /* 0x0000000409047825 */ /* 0x001fca00078e0204 */
[----:B------:R0:W5:Y:S02]  /*0180*/  LDG.E R11, desc[UR6][R4.64] ;  /* 0x00000006040b7981 */ /* 0x000164000c1e1900 */
.L_x_2:
[----:B------:R-:W-:Y:S05]  /*0190*/  BSYNC.RECONVERGENT B0 ;  /* 0x0000000000007941 */ /* 0x000fea0003800200 */
.L_x_0:
[----:B------:R-:W1:Y:S01]  /*01a0*/  S2UR UR5, SR_CgaCtaId ;  /* 0x00000000000579c3 */ /* 0x000e620000008800 */
[----:B------:R-:W-:Y:S01]  /*01b0*/  UMOV UR4, 0x400 ;  /* 0x0000040000047882 */ /* 0x000fe20000000000 */
[----:B------:R-:W-:Y:S01]  /*01c0*/  ISETP.GE.U32.AND P0, PT, R3, 0x42, PT ;  /* 0x000000420300780c */ /* 0x000fe20003f06070 */
[----:B-1----:R-:W-:-:S06]  /*01d0*/  ULEA UR4, UR5, UR4, 0x18 ;  /* 0x0000000405047291 */ /* 0x002fcc000f8ec0ff */
[----:B0-----:R-:W-:-:S05]  /*01e0*/  LEA R4, R2, UR4, 0x2 ;  /* 0x0000000402047c11 */ /* 0x001fca000f8e10ff */
[----:B-----5:R0:W-:Y:S01]  /*01f0*/  STS [R4], R11 ;  /* 0x0000000b04007388 */ /* 0x0201e20000000800 */
[----:B------:R-:W-:Y:S06]  /*0200*/  BAR.SYNC.DEFER_BLOCKING 0x0 ;  /* 0x0000000000007b1d */ /* 0x000fec0000010000 */
[----:B------:R-:W-:Y:S05]  /*0210*/  @!P0 BRA `(.L_x_3) ;  /* 0x00000000009c8947 */ /* 0x000fea0003800000 */
[----:B------:R-:W-:-:S04]  /*0220*/  SHF.R.U32.HI R5, RZ, 0x1, R3 ;  /* 0x00000001ff057819 */ /* 0x000fc80000011603 */
[----:B------:R-:W-:-:S13]  /*0230*/  ISETP.GE.U32.AND P0, PT, R2, R5, PT ;  /* 0x000000050200720c */ /* 0x000fda0003f06070 */
[----:B------:R-:W-:Y:S01]  /*0240*/  @!P0 LEA R5, R5, R4, 0x2 ;  /* 0x0000000405058211 */ /* 0x000fe200078e10ff */
[----:B------:R-:W-:Y:S05]  /*0250*/  @!P0 LDS R6, [R4] ;  /* 0x0000000004068984 */ /* 0x000fea0000000800 */
[----:B------:R-:W1:Y:S02]  /*0260*/  @!P0 LDS R5, [R5] ;  /* 0x0000000005058984 */ /* 0x000e640000000800 */
[----:B-1----:R-:W-:-:S05]  /*0270*/  @!P0 FADD R7, R5, R6 ;  /* 0x0000000605078221 */ /* 0x002fca0000000000 */
[----:B------:R1:W-:Y:S01]  /*0280*/  @!P0 STS [R4], R7 ;  /* 0x0000000704008388 */ /* 0x0003e20000000800 */
[----:B------:R-:W-:Y:S01]  /*0290*/  BAR.SYNC.DEFER_BLOCKING 0x0 ;  /* 0x0000000000007b1d */ /* 0x000fe20000010000 */
[----:B------:R-:W-:-:S13]  /*02a0*/  ISETP.GE.U32.AND P0, PT, R3, 0x84, PT ;  /* 0x000000840300780c */ /* 0x000fda0003f06070 */
[----:B-1----:R-:W-:Y:S05]  /*02b0*/  @!P0 BRA `(.L_x_3) ;  /* 0x0000000000748947 */ /* 0x002fea0003800000 */
[----:B------:R-:W-:-:S04]  /*02c0*/  SHF.R.U32.HI R5, RZ, 0x2, R3 ;  /* 0x00000002ff057819 */ /* 0x000fc80000011603 */
[----:B------:R-:W-:-:S13]  /*02d0*/  ISETP.GE.U32.AND P0, PT, R2, R5, PT ;  /* 0x000000050200720c */ /* 0x000fda0003f06070 */
[----:B------:R-:W-:Y:S01]  /*02e0*/  @!P0 LOP3.LUT R5, R3, 0x7fc, RZ, 0xc0, !PT ;  /* 0x000007fc03058812 */ /* 0x000fe200078ec0ff */
[----:B------:R-:W-:Y:S04]  /*02f0*/  @!P0 LDS R6, [R4] ;  /* 0x0000000004068984 */ /* 0x000fe80000000800 */
[----:B------:R-:W-:-:S06]  /*0300*/  @!P0 IMAD.IADD R5, R4, 0x1, R5 ;  /* 0x0000000104058824 */ /* 0x000fcc00078e0205 */
        /* <DEDUP_REMOVED lines=18> */
[----:B------:R-:W-:Y:S01]  /*0430*/  @!P0 IMAD R3, R3, 0x4, R4 ;  /* 0x0000000403038824 */ /* 0x000fe200078e0204 */
[----:B------:R-:W-:Y:S05]  /*0440*/  @!P0 LDS R6, [R4] ;  /* 0x0000000004068984 */ /* 0x000fea0000000800 */
[----:B------:R-:W1:Y:S02]  /*0450*/  @!P0 LDS R3, [R3] ;  /* 0x0000000003038984 */ /* 0x000e640000000800 */
[----:B-1----:R-:W-:-:S05]  /*0460*/  @!P0 FADD R5, R3, R6 ;  /* 0x0000000603058221 */ /* 0x002fca0000000000 */
[----:B------:R1:W-:Y:S01]  /*0470*/  @!P0 STS [R4], R5 ;  /* 0x0000000504008388 */ /* 0x0003e20000000800 */
[----:B------:R-:W-:Y:S06]  /*0480*/  BAR.SYNC.DEFER_BLOCKING 0x0 ;  /* 0x0000000000007b1d */ /* 0x000fec0000010000 */
.L_x_3:
[----:B------:R-:W-:-:S13]  /*0490*/  ISETP.GT.U32.AND P0, PT, R2, 0x1f, PT ;  /* 0x0000001f0200780c */ /* 0x000fda0003f04070 */
[----:B------:R-:W-:Y:S05]  /*04a0*/  @P0 EXIT ;  /* 0x000000000000094d */ /* 0x000fea0003800000 */
[----:B------:R-:W-:Y:S01]  /*04b0*/  LDS R3, [R4+0x80] ;  /* 0x0000800004037984 */ /* 0x000fe20000000800 */
[----:B------:R-:W-:-:S03]  /*04c0*/  ISETP.NE.AND P0, PT, R2, RZ, PT ;  /* 0x000000ff0200720c */ /* 0x000fc60003f05270 */
[----:B------:R-:W2:Y:S02]  /*04d0*/  LDS R6, [R4] ;  /* 0x0000000004067984 */ /* 0x000ea40000000800 */
[----:B--2---:R-:W-:-:S05]  /*04e0*/  FADD R3, R3, R6 ;  /* 0x0000000603037221 */ /* 0x004fca0000000000 */
[----:B------:R-:W-:Y:S04]  /*04f0*/  STS [R4], R3 ;  /* 0x0000000304007388 */ /* 0x000fe80000000800 */
[----:B-1----:R-:W-:Y:S04]  /*0500*/  LDS R5, [R4+0x40] ;  /* 0x0000400004057984 */ /* 0x002fe80000000800 */
[----:B------:R-:W1:Y:S02]  /*0510*/  LDS R6, [R4] ;  /* 0x0000000004067984 */ /* 0x000e640000000800 */
[----:B-1----:R-:W-:-:S05]  /*0520*/  FADD R5, R5, R6 ;  /* 0x0000000605057221 */ /* 0x002fca0000000000 */
[----:B------:R-:W-:Y:S04]  /*0530*/  STS [R4], R5 ;  /* 0x0000000504007388 */ /* 0x000fe80000000800 */
[----:B------:R-:W-:Y:S04]  /*0540*/  LDS R6, [R4+0x20] ;  /* 0x0000200004067984 */ /* 0x000fe80000000800 */
        /* <DEDUP_REMOVED lines=14> */
[----:B------:R1:W-:Y:S01]  /*0630*/  STS [R4], R5 ;  /* 0x0000000504007388 */ /* 0x0003e20000000800 */
[----:B------:R-:W-:Y:S05]  /*0640*/  @P0 EXIT ;  /* 0x000000000000094d */ /* 0x000fea0003800000 */
[----:B-1----:R-:W1:Y:S01]  /*0650*/  LDS R5, [UR4] ;  /* 0x00000004ff057984 */ /* 0x002e620008000800 */
[----:B------:R-:W2:Y:S02]  /*0660*/  LDC.64 R2, c[0x0][0x388] ;  /* 0x0000e200ff027b82 */ /* 0x000ea40000000a00 */
[----:B--2---:R-:W-:-:S05]  /*0670*/  IMAD.WIDE.U32 R2, R0, 0x4, R2 ;  /* 0x0000000400027825 */ /* 0x004fca00078e0002 */
[----:B-1----:R-:W-:Y:S01]  /*0680*/  STG.E desc[UR6][R2.64], R5 ;  /* 0x0000000502007986 */ /* 0x002fe2000c101906 */
[----:B------:R-:W-:Y:S05]  /*0690*/  EXIT ;  /* 0x000000000000794d */ /* 0x000fea0003800000 */
.L_x_4:
[----:B------:R-:W-:-:S00]  /*06a0*/  BRA `(.L_x_4) ;  /* 0xfffffffc00fc7947 */ /* 0x000fc0000383ffff */
[----:B------:R-:W-:-:S00]  /*06b0*/  NOP ;  /* 0x0000000000007918 */ /* 0x000fc00000000000 */
        /* <DEDUP_REMOVED lines=12> */
.L_x_5:


//--------------------- .nv.shared._Z9reduce_v0PfS_i --------------------------
	.section	.nv.shared._Z9reduce_v0PfS_i,"aw",@nobits
	.sectionflags	@""
	.align	4
.nv.shared._Z9reduce_v0PfS_i:
	.zero		5120


//--------------------- .nv.shared.reserved.0     --------------------------
	.section	.nv.shared.reserved.0,"aw",@nobits
	.weak		__nv_reservedSMEM_offset_0_alias
	.size		__nv_reservedSMEM_offset_0_alias, 0, 64
	.other		__nv_reservedSMEM_offset_0_alias,@"STO_CUDA_RESERVED_SHARED STV_DEFAULT"
__nv_reservedSMEM_offset_0_alias:
	.zero		0
	.zero		64


//--------------------- .nv.constant0._Z9reduce_v0PfS_i --------------------------
	.section	.nv.constant0._Z9reduce_v0PfS_i,"a",@progbits
	.sectionflags	@""
	.align	4
.nv.constant0._Z9reduce_v0PfS_i:
	.zero		916


//--------------------- SYMBOLS --------------------------

	.type		.nv.reservedSmem.offset0,@object
	.size		.nv.reservedSmem.offset0,0x4
	.type		.nv.reservedSmem.cap,@object
	.size		.nv.reservedSmem.cap,0x4
